//
// Generated by NVIDIA NVVM Compiler
//
// Compiler Build ID: CL-36424714
// Cuda compilation tools, release 13.0, V13.0.88
// Based on NVVM 20.0.0
//

.version 9.0
.target sm_100
.address_size 64

	// .globl	_Z13vectorAddCUDAPiS_S_i

.visible .entry _Z13vectorAddCUDAPiS_S_i(
	.param .u64 .ptr .align 1 _Z13vectorAddCUDAPiS_S_i_param_0,
	.param .u64 .ptr .align 1 _Z13vectorAddCUDAPiS_S_i_param_1,
	.param .u64 .ptr .align 1 _Z13vectorAddCUDAPiS_S_i_param_2,
	.param .u32 _Z13vectorAddCUDAPiS_S_i_param_3
)
{
	.reg .pred 	%p<2>;
	.reg .b32 	%r<9>;
	.reg .b64 	%rd<11>;

	ld.param.u64 	%rd1, [_Z13vectorAddCUDAPiS_S_i_param_0];
	ld.param.u64 	%rd2, [_Z13vectorAddCUDAPiS_S_i_param_1];
	ld.param.u64 	%rd3, [_Z13vectorAddCUDAPiS_S_i_param_2];
	ld.param.u32 	%r2, [_Z13vectorAddCUDAPiS_S_i_param_3];
	mov.u32 	%r3, %ctaid.x;
	mov.u32 	%r4, %ntid.x;
	mov.u32 	%r5, %tid.x;
	mad.lo.s32 	%r1, %r3, %r4, %r5;
	setp.ge.s32 	%p1, %r1, %r2;
	@%p1 bra 	$L__BB0_2;
	cvta.to.global.u64 	%rd4, %rd1;
	cvta.to.global.u64 	%rd5, %rd2;
	cvta.to.global.u64 	%rd6, %rd3;
	mul.wide.s32 	%rd7, %r1, 4;
	add.s64 	%rd8, %rd4, %rd7;
	ld.global.u32 	%r6, [%rd8];
	add.s64 	%rd9, %rd5, %rd7;
	ld.global.u32 	%r7, [%rd9];
	add.s32 	%r8, %r7, %r6;
	add.s64 	%rd10, %rd6, %rd7;
	st.global.u32 	[%rd10], %r8;
$L__BB0_2:
	ret;

}
	// .globl	_Z13matrixMulCUDAPiS_S_i
.visible .entry _Z13matrixMulCUDAPiS_S_i(
	.param .u64 .ptr .align 1 _Z13matrixMulCUDAPiS_S_i_param_0,
	.param .u64 .ptr .align 1 _Z13matrixMulCUDAPiS_S_i_param_1,
	.param .u64 .ptr .align 1 _Z13matrixMulCUDAPiS_S_i_param_2,
	.param .u32 _Z13matrixMulCUDAPiS_S_i_param_3
)
{
	.reg .pred 	%p<10>;
	.reg .b32 	%r<105>;
	.reg .b64 	%rd<67>;

	ld.param.u64 	%rd14, [_Z13matrixMulCUDAPiS_S_i_param_0];
	ld.param.u64 	%rd15, [_Z13matrixMulCUDAPiS_S_i_param_1];
	ld.param.u32 	%r30, [_Z13matrixMulCUDAPiS_S_i_param_3];
	cvta.to.global.u64 	%rd1, %rd15;
	cvta.to.global.u64 	%rd2, %rd14;
	mov.u32 	%r31, %ctaid.y;
	mov.u32 	%r32, %ntid.y;
	mov.u32 	%r33, %tid.y;
	mad.lo.s32 	%r1, %r31, %r32, %r33;
	mov.u32 	%r34, %ctaid.x;
	mov.u32 	%r35, %ntid.x;
	mov.u32 	%r36, %tid.x;
	mad.lo.s32 	%r2, %r34, %r35, %r36;
	max.s32 	%r37, %r1, %r2;
	setp.ge.s32 	%p1, %r37, %r30;
	@%p1 bra 	$L__BB1_13;
	mul.lo.s32 	%r3, %r30, %r1;
	and.b32  	%r4, %r30, 7;
	setp.lt.u32 	%p2, %r30, 8;
	mov.b32 	%r99, 0;
	mov.u32 	%r104, %r99;
	@%p2 bra 	$L__BB1_4;
	and.b32  	%r99, %r30, 2147483640;
	neg.s32 	%r93, %r99;
	mul.wide.s32 	%rd16, %r30, 4;
	add.s64 	%rd3, %rd1, %rd16;
	shl.b32 	%r7, %r30, 3;
	mul.wide.s32 	%rd17, %r30, 8;
	add.s64 	%rd4, %rd1, %rd17;
	mul.wide.s32 	%rd18, %r30, 12;
	add.s64 	%rd5, %rd1, %rd18;
	mul.wide.s32 	%rd19, %r30, 16;
	add.s64 	%rd6, %rd1, %rd19;
	mul.wide.s32 	%rd20, %r30, 20;
	add.s64 	%rd7, %rd1, %rd20;
	mul.wide.s32 	%rd21, %r30, 24;
	add.s64 	%rd8, %rd1, %rd21;
	mul.wide.s32 	%rd22, %r30, 28;
	add.s64 	%rd9, %rd1, %rd22;
	mul.wide.u32 	%rd23, %r3, 4;
	add.s64 	%rd24, %rd23, %rd2;
	add.s64 	%rd66, %rd24, 16;
	mov.b32 	%r104, 0;
	mov.u32 	%r92, %r2;
$L__BB1_3:
	.pragma "nounroll";
	mul.wide.s32 	%rd25, %r92, 4;
	add.s64 	%rd26, %rd3, %rd25;
	add.s64 	%rd27, %rd4, %rd25;
	add.s64 	%rd28, %rd5, %rd25;
	add.s64 	%rd29, %rd6, %rd25;
	add.s64 	%rd30, %rd7, %rd25;
	add.s64 	%rd31, %rd8, %rd25;
	add.s64 	%rd32, %rd9, %rd25;
	add.s64 	%rd33, %rd1, %rd25;
	ld.global.u32 	%r41, [%rd66+-16];
	ld.global.u32 	%r42, [%rd33];
	mad.lo.s32 	%r43, %r42, %r41, %r104;
	ld.global.u32 	%r44, [%rd66+-12];
	ld.global.u32 	%r45, [%rd26];
	mad.lo.s32 	%r46, %r45, %r44, %r43;
	ld.global.u32 	%r47, [%rd66+-8];
	ld.global.u32 	%r48, [%rd27];
	mad.lo.s32 	%r49, %r48, %r47, %r46;
	ld.global.u32 	%r50, [%rd66+-4];
	ld.global.u32 	%r51, [%rd28];
	mad.lo.s32 	%r52, %r51, %r50, %r49;
	ld.global.u32 	%r53, [%rd66];
	ld.global.u32 	%r54, [%rd29];
	mad.lo.s32 	%r55, %r54, %r53, %r52;
	ld.global.u32 	%r56, [%rd66+4];
	ld.global.u32 	%r57, [%rd30];
	mad.lo.s32 	%r58, %r57, %r56, %r55;
	ld.global.u32 	%r59, [%rd66+8];
	ld.global.u32 	%r60, [%rd31];
	mad.lo.s32 	%r61, %r60, %r59, %r58;
	ld.global.u32 	%r62, [%rd66+12];
	ld.global.u32 	%r63, [%rd32];
	mad.lo.s32 	%r104, %r63, %r62, %r61;
	add.s32 	%r93, %r93, 8;
	add.s32 	%r92, %r92, %r7;
	add.s64 	%rd66, %rd66, 32;
	setp.ne.s32 	%p3, %r93, 0;
	@%p3 bra 	$L__BB1_3;
$L__BB1_4:
	setp.eq.s32 	%p4, %r4, 0;
	@%p4 bra 	$L__BB1_12;
	and.b32  	%r17, %r30, 3;
	setp.lt.u32 	%p5, %r4, 4;
	@%p5 bra 	$L__BB1_7;
	add.s32 	%r65, %r99, %r3;
	mul.wide.u32 	%rd34, %r65, 4;
	add.s64 	%rd35, %rd2, %rd34;
	ld.global.u32 	%r66, [%rd35];
	mad.lo.s32 	%r67, %r99, %r30, %r2;
	mul.wide.s32 	%rd36, %r67, 4;
	add.s64 	%rd37, %rd1, %rd36;
	ld.global.u32 	%r68, [%rd37];
	mad.lo.s32 	%r69, %r68, %r66, %r104;
	cvt.u64.u32 	%rd38, %r3;
	cvt.u64.u32 	%rd39, %r99;
	add.s64 	%rd40, %rd39, %rd38;
	shl.b64 	%rd41, %rd40, 2;
	add.s64 	%rd42, %rd2, %rd41;
	ld.global.u32 	%r70, [%rd42+4];
	mul.wide.s32 	%rd43, %r30, 4;
	add.s64 	%rd44, %rd37, %rd43;
	ld.global.u32 	%r71, [%rd44];
	mad.lo.s32 	%r72, %r71, %r70, %r69;
	ld.global.u32 	%r73, [%rd42+8];
	add.s64 	%rd45, %rd44, %rd43;
	ld.global.u32 	%r74, [%rd45];
	mad.lo.s32 	%r75, %r74, %r73, %r72;
	ld.global.u32 	%r76, [%rd42+12];
	add.s64 	%rd46, %rd45, %rd43;
	ld.global.u32 	%r77, [%rd46];
	mad.lo.s32 	%r104, %r77, %r76, %r75;
	add.s32 	%r99, %r99, 4;
$L__BB1_7:
	setp.eq.s32 	%p6, %r17, 0;
	@%p6 bra 	$L__BB1_12;
	setp.eq.s32 	%p7, %r17, 1;
	@%p7 bra 	$L__BB1_10;
	add.s32 	%r79, %r99, %r3;
	mul.wide.u32 	%rd47, %r79, 4;
	add.s64 	%rd48, %rd2, %rd47;
	ld.global.u32 	%r80, [%rd48];
	mad.lo.s32 	%r81, %r99, %r30, %r2;
	mul.wide.s32 	%rd49, %r81, 4;
	add.s64 	%rd50, %rd1, %rd49;
	ld.global.u32 	%r82, [%rd50];
	mad.lo.s32 	%r83, %r82, %r80, %r104;
	cvt.u64.u32 	%rd51, %r3;
	cvt.u64.u32 	%rd52, %r99;
	add.s64 	%rd53, %rd52, %rd51;
	shl.b64 	%rd54, %rd53, 2;
	add.s64 	%rd55, %rd2, %rd54;
	ld.global.u32 	%r84, [%rd55+4];
	mul.wide.s32 	%rd56, %r30, 4;
	add.s64 	%rd57, %rd50, %rd56;
	ld.global.u32 	%r85, [%rd57];
	mad.lo.s32 	%r104, %r85, %r84, %r83;
	add.s32 	%r99, %r99, 2;
$L__BB1_10:
	and.b32  	%r86, %r30, 1;
	setp.eq.b32 	%p8, %r86, 1;
	not.pred 	%p9, %p8;
	@%p9 bra 	$L__BB1_12;
	add.s32 	%r87, %r99, %r3;
	mul.wide.u32 	%rd58, %r87, 4;
	add.s64 	%rd59, %rd2, %rd58;
	ld.global.u32 	%r88, [%rd59];
	mad.lo.s32 	%r89, %r99, %r30, %r2;
	mul.wide.s32 	%rd60, %r89, 4;
	add.s64 	%rd61, %rd1, %rd60;
	ld.global.u32 	%r90, [%rd61];
	mad.lo.s32 	%r104, %r90, %r88, %r104;
$L__BB1_12:
	ld.param.u64 	%rd65, [_Z13matrixMulCUDAPiS_S_i_param_2];
	add.s32 	%r91, %r3, %r2;
	cvta.to.global.u64 	%rd62, %rd65;
	mul.wide.s32 	%rd63, %r91, 4;
	add.s64 	%rd64, %rd62, %rd63;
	st.global.u32 	[%rd64], %r104;
$L__BB1_13:
	ret;

}


// ===== COMPILED SASS (sm_100) =====

	.target	sm_100

	.elftype	@"ET_EXEC"


//--------------------- .note.nv.tkinfo           --------------------------
	.section	.note.nv.tkinfo,"",@"SHT_NOTE"
	.sectionflags	@"SHF_NOTE_NV_TKINFO"
	.tkinfo
        /*0018*/ 	.word	0x00000002
        /*0030*/ 	.string	""
        /*0030*/ 	.string	"ptxas"
        /*0030*/ 	.string	"Cuda compilation tools, release 13.0, V13.0.88"
        /*0030*/ 	.string	"Build cuda_13.0.r13.0/compiler.36424714_0"
        /*0030*/ 	.string	"-arch sm_100 -m 64 "



//--------------------- .note.nv.cuinfo           --------------------------
	.section	.note.nv.cuinfo,"",@"SHT_NOTE"
	.sectionflags	@"SHF_NOTE_NV_CUINFO"
        /*0018*/ 	.short	0x0002
        /*001a*/ 	.short	0x0064
        /*001c*/ 	.short	0x0082
	.zero		2


//--------------------- .nv.info                  --------------------------
	.section	.nv.info,"",@"SHT_CUDA_INFO"
	.align	4


	//----- nvinfo : EIATTR_REGCOUNT
	.align		4
        /*0000*/ 	.byte	0x04, 0x2f
        /*0002*/ 	.short	(.L_1 - .L_0)
	.align		4
.L_0:
        /*0004*/ 	.word	index@(_Z13vectorAddCUDAPiS_S_i)
        /*0008*/ 	.word	0x0000000c


	//----- nvinfo : EIATTR_FRAME_SIZE
	.align		4
.L_1:
        /*000c*/ 	.byte	0x04, 0x11
        /*000e*/ 	.short	(.L_3 - .L_2)
	.align		4
.L_2:
        /*0010*/ 	.word	index@(_Z13vectorAddCUDAPiS_S_i)
        /*0014*/ 	.word	0x00000000


	//----- nvinfo : EIATTR_REGCOUNT
	.align		4
.L_3:
        /*0018*/ 	.byte	0x04, 0x2f
        /*001a*/ 	.short	(.L_5 - .L_4)
	.align		4
.L_4:
        /*001c*/ 	.word	index@(_Z13matrixMulCUDAPiS_S_i)
        /*0020*/ 	.word	0x0000001e


	//----- nvinfo : EIATTR_FRAME_SIZE
	.align		4
.L_5:
        /*0024*/ 	.byte	0x04, 0x11
        /*0026*/ 	.short	(.L_7 - .L_6)
	.align		4
.L_6:
        /*0028*/ 	.word	index@(_Z13matrixMulCUDAPiS_S_i)
        /*002c*/ 	.word	0x00000000


	//----- nvinfo : EIATTR_MIN_STACK_SIZE
	.align		4
.L_7:
        /*0030*/ 	.byte	0x04, 0x12
        /*0032*/ 	.short	(.L_9 - .L_8)
	.align		4
.L_8:
        /*0034*/ 	.word	index@(_Z13matrixMulCUDAPiS_S_i)
        /*0038*/ 	.word	0x00000000


	//----- nvinfo : EIATTR_MIN_STACK_SIZE
	.align		4
.L_9:
        /*003c*/ 	.byte	0x04, 0x12
        /*003e*/ 	.short	(.L_11 - .L_10)
	.align		4
.L_10:
        /*0040*/ 	.word	index@(_Z13vectorAddCUDAPiS_S_i)
        /*0044*/ 	.word	0x00000000
.L_11:


//--------------------- .nv.compat                --------------------------
	.section	.nv.compat,"",@"SHT_CUDA_COMPAT_INFO"
	.align	4
        /*0000*/ 	.byte	0x02, 0x09, 0x00, 0x00, 0x02, 0x02, 0x01, 0x00, 0x02, 0x05, 0x05, 0x00, 0x03, 0x07, 0x01, 0x01
        /*0010*/ 	.byte	0x02, 0x03, 0x00, 0x00, 0x02, 0x06, 0x01, 0x00, 0x04, 0x0b, 0x08, 0x00, 0x09, 0x00, 0x00, 0x00
        /*0020*/ 	.byte	0x00, 0x00, 0x00, 0x00


//--------------------- .nv.info._Z13matrixMulCUDAPiS_S_i --------------------------
	.section	.nv.info._Z13matrixMulCUDAPiS_S_i,"",@"SHT_CUDA_INFO"
	.sectionflags	@""
	.align	4


	//----- nvinfo : EIATTR_CUDA_API_VERSION
	.align		4
        /*0000*/ 	.byte	0x04, 0x37
        /*0002*/ 	.short	(.L_13 - .L_12)
.L_12:
        /*0004*/ 	.word	0x00000082


	//----- nvinfo : EIATTR_KPARAM_INFO
	.align		4
.L_13:
        /*0008*/ 	.byte	0x04, 0x17
        /*000a*/ 	.short	(.L_15 - .L_14)
.L_14:
        /*000c*/ 	.word	0x00000000
        /*0010*/ 	.short	0x0003
        /*0012*/ 	.short	0x0018
        /*0014*/ 	.byte	0x00, 0xf0, 0x11, 0x00


	//----- nvinfo : EIATTR_KPARAM_INFO
	.align		4
.L_15:
        /*0018*/ 	.byte	0x04, 0x17
        /*001a*/ 	.short	(.L_17 - .L_16)
.L_16:
        /*001c*/ 	.word	0x00000000
        /*0020*/ 	.short	0x0002
        /*0022*/ 	.short	0x0010
        /*0024*/ 	.byte	0x00, 0xf5, 0x21, 0x00


	//----- nvinfo : EIATTR_KPARAM_INFO
	.align		4
.L_17:
        /*0028*/ 	.byte	0x04, 0x17
        /*002a*/ 	.short	(.L_19 - .L_18)
.L_18:
        /*002c*/ 	.word	0x00000000
        /*0030*/ 	.short	0x0001
        /*0032*/ 	.short	0x0008
        /*0034*/ 	.byte	0x00, 0xf5, 0x21, 0x00


	//----- nvinfo : EIATTR_KPARAM_INFO
	.align		4
.L_19:
        /*0038*/ 	.byte	0x04, 0x17
        /*003a*/ 	.short	(.L_21 - .L_20)
.L_20:
        /*003c*/ 	.word	0x00000000
        /*0040*/ 	.short	0x0000
        /*0042*/ 	.short	0x0000
        /*0044*/ 	.byte	0x00, 0xf5, 0x21, 0x00


	//----- nvinfo : EIATTR_SPARSE_MMA_MASK
	.align		4
.L_21:
        /*0048*/ 	.byte	0x03, 0x50
        /*004a*/ 	.short	0x0000


	//----- nvinfo : EIATTR_MAXREG_COUNT
	.align		4
        /*004c*/ 	.byte	0x03, 0x1b
        /*004e*/ 	.short	0x00ff


	//----- nvinfo : EIATTR_MERCURY_ISA_VERSION
	.align		4
        /*0050*/ 	.byte	0x03, 0x5f
        /*0052*/ 	.short	0x0101


	//----- nvinfo : EIATTR_VRC_CTA_INIT_COUNT
	.align		4
        /*0054*/ 	.byte	0x02, 0x4a
	.zero		1
	.zero		1


	//----- nvinfo : EIATTR_EXIT_INSTR_OFFSETS
	.align		4
        /*0058*/ 	.byte	0x04, 0x1c
        /*005a*/ 	.short	(.L_23 - .L_22)


	//   ....[0]....
.L_22:
        /*005c*/ 	.word	0x000000c0


	//   ....[1]....
        /*0060*/ 	.word	0x00000a90


	//----- nvinfo : EIATTR_CBANK_PARAM_SIZE
	.align		4
.L_23:
        /*0064*/ 	.byte	0x03, 0x19
        /*0066*/ 	.short	0x001c


	//----- nvinfo : EIATTR_PARAM_CBANK
	.align		4
        /*0068*/ 	.byte	0x04, 0x0a
        /*006a*/ 	.short	(.L_25 - .L_24)
	.align		4
.L_24:
        /*006c*/ 	.word	index@(.nv.constant0._Z13matrixMulCUDAPiS_S_i)
        /*0070*/ 	.short	0x0380
        /*0072*/ 	.short	0x001c


	//----- nvinfo : EIATTR_SW_WAR
	.align		4
.L_25:
        /*0074*/ 	.byte	0x04, 0x36
        /*0076*/ 	.short	(.L_27 - .L_26)
.L_26:
        /*0078*/ 	.word	0x00000008
.L_27:


//--------------------- .nv.info._Z13vectorAddCUDAPiS_S_i --------------------------
	.section	.nv.info._Z13vectorAddCUDAPiS_S_i,"",@"SHT_CUDA_INFO"
	.sectionflags	@""
	.align	4


	//----- nvinfo : EIATTR_CUDA_API_VERSION
	.align		4
        /*0000*/ 	.byte	0x04, 0x37
        /*0002*/ 	.short	(.L_29 - .L_28)
.L_28:
        /*0004*/ 	.word	0x00000082


	//----- nvinfo : EIATTR_KPARAM_INFO
	.align		4
.L_29:
        /*0008*/ 	.byte	0x04, 0x17
        /*000a*/ 	.short	(.L_31 - .L_30)
.L_30:
        /*000c*/ 	.word	0x00000000
        /*0010*/ 	.short	0x0003
        /*0012*/ 	.short	0x0018
        /*0014*/ 	.byte	0x00, 0xf0, 0x11, 0x00


	//----- nvinfo : EIATTR_KPARAM_INFO
	.align		4
.L_31:
        /*0018*/ 	.byte	0x04, 0x17
        /*001a*/ 	.short	(.L_33 - .L_32)
.L_32:
        /*001c*/ 	.word	0x00000000
        /*0020*/ 	.short	0x0002
        /*0022*/ 	.short	0x0010
        /*0024*/ 	.byte	0x00, 0xf5, 0x21, 0x00


	//----- nvinfo : EIATTR_KPARAM_INFO
	.align		4
.L_33:
        /*0028*/ 	.byte	0x04, 0x17
        /*002a*/ 	.short	(.L_35 - .L_34)
.L_34:
        /*002c*/ 	.word	0x00000000
        /*0030*/ 	.short	0x0001
        /*0032*/ 	.short	0x0008
        /*0034*/ 	.byte	0x00, 0xf5, 0x21, 0x00


	//----- nvinfo : EIATTR_KPARAM_INFO
	.align		4
.L_35:
        /*0038*/ 	.byte	0x04, 0x17
        /*003a*/ 	.short	(.L_37 - .L_36)
.L_36:
        /*003c*/ 	.word	0x00000000
        /*0040*/ 	.short	0x0000
        /*0042*/ 	.short	0x0000
        /*0044*/ 	.byte	0x00, 0xf5, 0x21, 0x00


	//----- nvinfo : EIATTR_SPARSE_MMA_MASK
	.align		4
.L_37:
        /*0048*/ 	.byte	0x03, 0x50
        /*004a*/ 	.short	0x0000


	//----- nvinfo : EIATTR_MAXREG_COUNT
	.align		4
        /*004c*/ 	.byte	0x03, 0x1b
        /*004e*/ 	.short	0x00ff


	//----- nvinfo : EIATTR_MERCURY_ISA_VERSION
	.align		4
        /*0050*/ 	.byte	0x03, 0x5f
        /*0052*/ 	.short	0x0101


	//----- nvinfo : EIATTR_VRC_CTA_INIT_COUNT
	.align		4
        /*0054*/ 	.byte	0x02, 0x4a
	.zero		1
	.zero		1


	//----- nvinfo : EIATTR_EXIT_INSTR_OFFSETS
	.align		4
        /*0058*/ 	.byte	0x04, 0x1c
        /*005a*/ 	.short	(.L_39 - .L_38)


	//   ....[0]....
.L_38:
        /*005c*/ 	.word	0x00000070


	//   ....[1]....
        /*0060*/ 	.word	0x00000130


	//----- nvinfo : EIATTR_CBANK_PARAM_SIZE
	.align		4
.L_39:
        /*0064*/ 	.byte	0x03, 0x19
        /*0066*/ 	.short	0x001c


	//----- nvinfo : EIATTR_PARAM_CBANK
	.align		4
        /*0068*/ 	.byte	0x04, 0x0a
        /*006a*/ 	.short	(.L_41 - .L_40)
	.align		4
.L_40:
        /*006c*/ 	.word	index@(.nv.constant0._Z13vectorAddCUDAPiS_S_i)
        /*0070*/ 	.short	0x0380
        /*0072*/ 	.short	0x001c


	//----- nvinfo : EIATTR_SW_WAR
	.align		4
.L_41:
        /*0074*/ 	.byte	0x04, 0x36
        /*0076*/ 	.short	(.L_43 - .L_42)
.L_42:
        /*0078*/ 	.word	0x00000008
.L_43:


//--------------------- .nv.callgraph             --------------------------
	.section	.nv.callgraph,"",@"SHT_CUDA_CALLGRAPH"
	.align	4
	.sectionentsize	8
	.align		4
        /*0000*/ 	.word	0x00000000
	.align		4
        /*0004*/ 	.word	0xffffffff
	.align		4
        /*0008*/ 	.word	0x00000000
	.align		4
        /*000c*/ 	.word	0xfffffffe
	.align		4
        /*0010*/ 	.word	0x00000000
	.align		4
        /*0014*/ 	.word	0xfffffffd
	.align		4
        /*0018*/ 	.word	0x00000000
	.align		4
        /*001c*/ 	.word	0xfffffffc


//--------------------- .text._Z13matrixMulCUDAPiS_S_i --------------------------
	.section	.text._Z13matrixMulCUDAPiS_S_i,"ax",@progbits
	.align	128
        .global         _Z13matrixMulCUDAPiS_S_i
        .type           _Z13matrixMulCUDAPiS_S_i,@function
        .size           _Z13matrixMulCUDAPiS_S_i,(.L_x_6 - _Z13matrixMulCUDAPiS_S_i)
        .other          _Z13matrixMulCUDAPiS_S_i,@"STO_CUDA_ENTRY STV_DEFAULT"
_Z13matrixMulCUDAPiS_S_i:
.text._Z13matrixMulCUDAPiS_S_i:
[----:B------:R-:W-:Y:S01]  /*0000*/  LDC R1, c[0x0][0x37c] ;  /* 0x0000df00ff017b82 */ /* 0x000fe20000000800 */
[----:B------:R-:W0:Y:S07]  /*0010*/  S2R R0, SR_TID.Y ;  /* 0x0000000000007919 */ /* 0x000e2e0000002200 */
[----:B------:R-:W0:Y:S01]  /*0020*/  S2UR UR4, SR_CTAID.Y ;  /* 0x00000000000479c3 */ /* 0x000e220000002600 */
[----:B------:R-:W1:Y:S01]  /*0030*/  LDCU UR20, c[0x0][0x398] ;  /* 0x00007300ff1477ac */ /* 0x000e620008000800 */
[----:B------:R-:W2:Y:S06]  /*0040*/  S2R R3, SR_TID.X ;  /* 0x0000000000037919 */ /* 0x000eac0000002100 */
[----:B------:R-:W0:Y:S08]  /*0050*/  LDC R13, c[0x0][0x364] ;  /* 0x0000d900ff0d7b82 */ /* 0x000e300000000800 */
[----:B------:R-:W2:Y:S08]  /*0060*/  S2UR UR5, SR_CTAID.X ;  /* 0x00000000000579c3 */ /* 0x000eb00000002500 */
[----:B------:R-:W2:Y:S01]  /*0070*/  LDC R2, c[0x0][0x360] ;  /* 0x0000d800ff027b82 */ /* 0x000ea20000000800 */
[----:B0-----:R-:W-:-:S02]  /*0080*/  IMAD R13, R13, UR4, R0 ;  /* 0x000000040d0d7c24 */ /* 0x001fc4000f8e0200 */
[----:B--2---:R-:W-:-:S05]  /*0090*/  IMAD R0, R2, UR5, R3 ;  /* 0x0000000502007c24 */ /* 0x004fca000f8e0203 */
[----:B------:R-:W-:-:S04]  /*00a0*/  VIMNMX R2, PT, PT, R13, R0, !PT ;  /* 0x000000000d027248 */ /* 0x000fc80007fe0100 */
[----:B-1----:R-:W-:-:S13]  /*00b0*/  ISETP.GE.AND P0, PT, R2, UR20, PT ;  /* 0x0000001402007c0c */ /* 0x002fda000bf06270 */
[----:B------:R-:W-:Y:S05]  /*00c0*/  @P0 EXIT ;  /* 0x000000000000094d */ /* 0x000fea0003800000 */
[----:B------:R-:W-:Y:S01]  /*00d0*/  UISETP.GE.U32.AND UP0, UPT, UR20, 0x8, UPT ;  /* 0x000000081400788c */ /* 0x000fe2000bf06070 */
[----:B------:R-:W-:Y:S02]  /*00e0*/  HFMA2 R12, -RZ, RZ, 0, 0 ;  /* 0x00000000ff0c7431 */ /* 0x000fe400000001ff */
[----:B------:R-:W-:Y:S01]  /*00f0*/  IMAD R13, R13, UR20, RZ ;  /* 0x000000140d0d7c24 */ /* 0x000fe2000f8e02ff */
[----:B------:R-:W-:Y:S01]  /*0100*/  UMOV UR4, URZ ;  /* 0x000000ff00047c82 */ /* 0x000fe20008000000 */
[----:B------:R-:W0:Y:S04]  /*0110*/  LDCU.64 UR18, c[0x0][0x358] ;  /* 0x00006b00ff1277ac */ /* 0x000e280008000a00 */
[----:B------:R-:W-:Y:S05]  /*0120*/  BRA.U !UP0, `(.L_x_0) ;  /* 0x0000000508047547 */ /* 0x000fea000b800000 */
[----:B------:R-:W1:Y:S01]  /*0130*/  LDCU.128 UR24, c[0x0][0x380] ;  /* 0x00007000ff1877ac */ /* 0x000e620008000c00 */
[----:B------:R-:W-:Y:S02]  /*0140*/  MOV R12, RZ ;  /* 0x000000ff000c7202 */ /* 0x000fe40000000f00 */
[----:B------:R-:W-:Y:S01]  /*0150*/  MOV R14, R0 ;  /* 0x00000000000e7202 */ /* 0x000fe20000000f00 */
[----:B------:R-:W-:-:S04]  /*0160*/  ULOP3.LUT UR4, UR20, 0x7ffffff8, URZ, 0xc0, !UPT ;  /* 0x7ffffff814047892 */ /* 0x000fc8000f8ec0ff */
[----:B------:R-:W-:Y:S01]  /*0170*/  UIADD3 UR5, UPT, UPT, -UR4, URZ, URZ ;  /* 0x000000ff04057290 */ /* 0x000fe2000fffe1ff */
[----:B-1----:R-:W-:Y:S01]  /*0180*/  MOV R2, UR24 ;  /* 0x0000001800027c02 */ /* 0x002fe20008000f00 */
[----:B------:R-:W-:Y:S01]  /*0190*/  UIMAD.WIDE UR6, UR20, 0x8, UR26 ;  /* 0x00000008140678a5 */ /* 0x000fe2000f8e021a */
[----:B------:R-:W-:Y:S01]  /*01a0*/  MOV R3, UR25 ;  /* 0x0000001900037c02 */ /* 0x000fe20008000f00 */
[----:B------:R-:W-:Y:S02]  /*01b0*/  UIMAD.WIDE UR8, UR20, 0xc, UR26 ;  /* 0x0000000c140878a5 */ /* 0x000fe4000f8e021a */
[----:B------:R-:W-:Y:S01]  /*01c0*/  UIMAD.WIDE UR10, UR20, 0x10, UR26 ;  /* 0x00000010140a78a5 */ /* 0x000fe2000f8e021a */
[----:B------:R-:W-:Y:S01]  /*01d0*/  IMAD.WIDE.U32 R2, R13, 0x4, R2 ;  /* 0x000000040d027825 */ /* 0x000fe200078e0002 */
[----:B------:R-:W-:Y:S02]  /*01e0*/  UIMAD.WIDE UR12, UR20, 0x14, UR26 ;  /* 0x00000014140c78a5 */ /* 0x000fe4000f8e021a */
[----:B------:R-:W-:Y:S01]  /*01f0*/  UIMAD.WIDE UR14, UR20, 0x18, UR26 ;  /* 0x00000018140e78a5 */ /* 0x000fe2000f8e021a */
[----:B------:R-:W-:Y:S01]  /*0200*/  IADD3 R2, P0, PT, R2, 0x10, RZ ;  /* 0x0000001002027810 */ /* 0x000fe20007f1e0ff */
[----:B------:R-:W-:-:S03]  /*0210*/  UIMAD.WIDE UR16, UR20, 0x1c, UR26 ;  /* 0x0000001c141078a5 */ /* 0x000fc6000f8e021a */
[----:B------:R-:W-:-:S09]  /*0220*/  IADD3.X R3, PT, PT, RZ, R3, RZ, P0, !PT ;  /* 0x00000003ff037210 */ /* 0x000fd200007fe4ff */
.L_x_1:
[----:B------:R-:W-:Y:S01]  /*0230*/  UIMAD.WIDE UR22, UR20, 0x4, UR26 ;  /* 0x00000004141678a5 */ /* 0x000fe2000f8e021a */
[----:B------:R-:W-:Y:S02]  /*0240*/  IMAD.MOV.U32 R23, RZ, RZ, 0x4 ;  /* 0x00000004ff177424 */ /* 0x000fe400078e00ff */
[----:B------:R-:W-:Y:S01]  /*0250*/  HFMA2 R11, -RZ, RZ, 0, 2.384185791015625e-07 ;  /* 0x00000004ff0b7431 */ /* 0x000fe200000001ff */
[----:B------:R-:W-:Y:S01]  /*0260*/  MOV R25, 0x4 ;  /* 0x0000000400197802 */ /* 0x000fe20000000f00 */
[----:B0-----:R-:W2:Y:S01]  /*0270*/  LDG.E R21, desc[UR18][R2.64+-0x10] ;  /* 0xfffff01202157981 */ /* 0x001ea2000c1e1900 */
[C---:B------:R-:W-:Y:S01]  /*0280*/  IMAD.WIDE R22, R14.reuse, R23, UR26 ;  /* 0x0000001a0e167e25 */ /* 0x040fe2000f8e0217 */
[----:B------:R-:W-:Y:S02]  /*0290*/  MOV R8, UR22 ;  /* 0x0000001600087c02 */ /* 0x000fe40008000f00 */
[----:B------:R-:W-:Y:S01]  /*02a0*/  MOV R9, UR23 ;  /* 0x0000001700097c02 */ /* 0x000fe20008000f00 */
[----:B------:R-:W3:Y:S02]  /*02b0*/  LDG.E R19, desc[UR18][R2.64+-0xc] ;  /* 0xfffff41202137981 */ /* 0x000ee4000c1e1900 */
[----:B------:R-:W-:-:S02]  /*02c0*/  IMAD.WIDE R8, R14, 0x4, R8 ;  /* 0x000000040e087825 */ /* 0x000fc400078e0208 */
[----:B------:R-:W2:Y:S01]  /*02d0*/  LDG.E R22, desc[UR18][R22.64] ;  /* 0x0000001216167981 */ /* 0x000ea2000c1e1900 */
[----:B------:R-:W-:Y:S01]  /*02e0*/  MOV R5, 0x4 ;  /* 0x0000000400057802 */ /* 0x000fe20000000f00 */
[C---:B------:R-:W-:Y:S02]  /*02f0*/  IMAD.WIDE R24, R14.reuse, R25, UR6 ;  /* 0x000000060e187e25 */ /* 0x040fe4000f8e0219 */
[----:B------:R0:W3:Y:S02]  /*0300*/  LDG.E R20, desc[UR18][R8.64] ;  /* 0x0000001208147981 */ /* 0x0000e4000c1e1900 */
[----:B------:R-:W-:Y:S02]  /*0310*/  IMAD.WIDE R10, R14, R11, UR8 ;  /* 0x000000080e0a7e25 */ /* 0x000fe4000f8e020b */
[----:B------:R-:W4:Y:S04]  /*0320*/  LDG.E R18, desc[UR18][R24.64] ;  /* 0x0000001218127981 */ /* 0x000f28000c1e1900 */
[----:B------:R-:W4:Y:S01]  /*0330*/  LDG.E R17, desc[UR18][R2.64+-0x8] ;  /* 0xfffff81202117981 */ /* 0x000f22000c1e1900 */
[----:B0-----:R-:W-:-:S02]  /*0340*/  HFMA2 R9, -RZ, RZ, 0, 2.384185791015625e-07 ;  /* 0x00000004ff097431 */ /* 0x001fc400000001ff */
[----:B------:R-:W-:Y:S01]  /*0350*/  IMAD.MOV.U32 R7, RZ, RZ, 0x4 ;  /* 0x00000004ff077424 */ /* 0x000fe200078e00ff */
[----:B------:R0:W5:Y:S01]  /*0360*/  LDG.E R16, desc[UR18][R10.64] ;  /* 0x000000120a107981 */ /* 0x000162000c1e1900 */
[----:B------:R-:W-:-:S03]  /*0370*/  IMAD.WIDE R4, R14, R5, UR10 ;  /* 0x0000000a0e047e25 */ /* 0x000fc6000f8e0205 */
[----:B------:R-:W5:Y:S01]  /*0380*/  LDG.E R15, desc[UR18][R2.64+-0x4] ;  /* 0xfffffc12020f7981 */ /* 0x000f62000c1e1900 */
[C---:B------:R-:W-:Y:S01]  /*0390*/  IMAD.WIDE R6, R14.reuse, R7, UR12 ;  /* 0x0000000c0e067e25 */ /* 0x040fe2000f8e0207 */
[----:B------:R-:W-:Y:S02]  /*03a0*/  MOV R27, 0x4 ;  /* 0x00000004001b7802 */ /* 0x000fe40000000f00 */
[----:B------:R1:W5:Y:S01]  /*03b0*/  LDG.E R4, desc[UR18][R4.64] ;  /* 0x0000001204047981 */ /* 0x000362000c1e1900 */
[----:B------:R-:W-:-:S03]  /*03c0*/  IMAD.WIDE R8, R14, R9, UR14 ;  /* 0x0000000e0e087e25 */ /* 0x000fc6000f8e0209 */
[----:B------:R-:W5:Y:S01]  /*03d0*/  LDG.E R23, desc[UR18][R2.64] ;  /* 0x0000001202177981 */ /* 0x000f62000c1e1900 */
[----:B0-----:R-:W-:-:S03]  /*03e0*/  IMAD.WIDE R10, R14, R27, UR16 ;  /* 0x000000100e0a7e25 */ /* 0x001fc6000f8e021b */
[----:B------:R-:W5:Y:S04]  /*03f0*/  LDG.E R7, desc[UR18][R6.64] ;  /* 0x0000001206077981 */ /* 0x000f68000c1e1900 */
[----:B------:R-:W5:Y:S04]  /*0400*/  LDG.E R24, desc[UR18][R2.64+0x4] ;  /* 0x0000041202187981 */ /* 0x000f68000c1e1900 */
[----:B------:R-:W5:Y:S04]  /*0410*/  LDG.E R8, desc[UR18][R8.64] ;  /* 0x0000001208087981 */ /* 0x000f68000c1e1900 */
[----:B------:R-:W5:Y:S04]  /*0420*/  LDG.E R25, desc[UR18][R2.64+0x8] ;  /* 0x0000081202197981 */ /* 0x000f68000c1e1900 */
[----:B------:R-:W5:Y:S04]  /*0430*/  LDG.E R10, desc[UR18][R10.64] ;  /* 0x000000120a0a7981 */ /* 0x000f68000c1e1900 */
[----:B------:R0:W5:Y:S01]  /*0440*/  LDG.E R27, desc[UR18][R2.64+0xc] ;  /* 0x00000c12021b7981 */ /* 0x000162000c1e1900 */
[----:B------:R-:W-:-:S04]  /*0450*/  UIADD3 UR5, UPT, UPT, UR5, 0x8, URZ ;  /* 0x0000000805057890 */ /* 0x000fc8000fffe0ff */
[----:B------:R-:W-:Y:S01]  /*0460*/  UISETP.NE.AND UP0, UPT, UR5, URZ, UPT ;  /* 0x000000ff0500728c */ /* 0x000fe2000bf05270 */
[----:B-1----:R-:W-:Y:S02]  /*0470*/  MOV R5, UR20 ;  /* 0x0000001400057c02 */ /* 0x002fe40008000f00 */
[----:B0-----:R-:W-:Y:S02]  /*0480*/  IADD3 R2, P0, PT, R2, 0x20, RZ ;  /* 0x0000002002027810 */ /* 0x001fe40007f1e0ff */
[----:B------:R-:W-:Y:S02]  /*0490*/  LEA R14, R5, R14, 0x3 ;  /* 0x0000000e050e7211 */ /* 0x000fe400078e18ff */
[----:B------:R-:W-:Y:S01]  /*04a0*/  IADD3.X R3, PT, PT, RZ, R3, RZ, P0, !PT ;  /* 0x00000003ff037210 */ /* 0x000fe200007fe4ff */
[----:B--2---:R-:W-:-:S04]  /*04b0*/  IMAD R21, R21, R22, R12 ;  /* 0x0000001615157224 */ /* 0x004fc800078e020c */
[----:B---3--:R-:W-:-:S04]  /*04c0*/  IMAD R19, R19, R20, R21 ;  /* 0x0000001413137224 */ /* 0x008fc800078e0215 */
[----:B----4-:R-:W-:-:S04]  /*04d0*/  IMAD R17, R17, R18, R19 ;  /* 0x0000001211117224 */ /* 0x010fc800078e0213 */
[----:B-----5:R-:W-:-:S04]  /*04e0*/  IMAD R15, R15, R16, R17 ;  /* 0x000000100f0f7224 */ /* 0x020fc800078e0211 */
[----:B------:R-:W-:-:S04]  /*04f0*/  IMAD R4, R23, R4, R15 ;  /* 0x0000000417047224 */ /* 0x000fc800078e020f */
[----:B------:R-:W-:-:S04]  /*0500*/  IMAD R4, R24, R7, R4 ;  /* 0x0000000718047224 */ /* 0x000fc800078e0204 */
[----:B------:R-:W-:-:S04]  /*0510*/  IMAD R4, R25, R8, R4 ;  /* 0x0000000819047224 */ /* 0x000fc800078e0204 */
[----:B------:R-:W-:Y:S01]  /*0520*/  IMAD R12, R27, R10, R4 ;  /* 0x0000000a1b0c7224 */ /* 0x000fe200078e0204 */
[----:B------:R-:W-:Y:S06]  /*0530*/  BRA.U UP0, `(.L_x_1) ;  /* 0xfffffffd003c7547 */ /* 0x000fec000b83ffff */
.L_x_0:
[----:B------:R-:W-:-:S04]  /*0540*/  ULOP3.LUT UR6, UR20, 0x7, URZ, 0xc0, !UPT ;  /* 0x0000000714067892 */ /* 0x000fc8000f8ec0ff */
[----:B------:R-:W-:-:S09]  /*0550*/  UISETP.NE.AND UP0, UPT, UR6, URZ, UPT ;  /* 0x000000ff0600728c */ /* 0x000fd2000bf05270 */
[----:B------:R-:W-:Y:S05]  /*0560*/  BRA.U !UP0, `(.L_x_2) ;  /* 0x0000000508387547 */ /* 0x000fea000b800000 */
[----:B------:R-:W-:Y:S02]  /*0570*/  UISETP.GE.U32.AND UP0, UPT, UR6, 0x4, UPT ;  /* 0x000000040600788c */ /* 0x000fe4000bf06070 */
[----:B------:R-:W-:-:S04]  /*0580*/  ULOP3.LUT UR5, UR20, 0x3, URZ, 0xc0, !UPT ;  /* 0x0000000314057892 */ /* 0x000fc8000f8ec0ff */
[----:B------:R-:W-:-:S03]  /*0590*/  UISETP.NE.AND UP1, UPT, UR5, URZ, UPT ;  /* 0x000000ff0500728c */ /* 0x000fc6000bf25270 */
[----:B------:R-:W-:Y:S08]  /*05a0*/  BRA.U !UP0, `(.L_x_3) ;  /* 0x00000001087c7547 */ /* 0x000ff0000b800000 */
[----:B------:R-:W1:Y:S01]  /*05b0*/  LDC.64 R6, c[0x0][0x388] ;  /* 0x0000e200ff067b82 */ /* 0x000e620000000a00 */
[----:B------:R-:W2:Y:S01]  /*05c0*/  LDCU.64 UR6, c[0x0][0x380] ;  /* 0x00007000ff0677ac */ /* 0x000ea20008000a00 */
[----:B------:R-:W-:Y:S01]  /*05d0*/  IMAD.U32 R9, RZ, RZ, UR4 ;  /* 0x00000004ff097e24 */ /* 0x000fe2000f8e00ff */
[C---:B------:R-:W-:Y:S02]  /*05e0*/  IADD3 R3, PT, PT, R13.reuse, UR4, RZ ;  /* 0x000000040d037c10 */ /* 0x040fe4000fffe0ff */
[----:B------:R-:W-:Y:S01]  /*05f0*/  IADD3 R10, P0, PT, R13, UR4, RZ ;  /* 0x000000040d0a7c10 */ /* 0x000fe2000ff1e0ff */
[----:B------:R-:W-:Y:S01]  /*0600*/  IMAD R9, R9, UR20, R0 ;  /* 0x0000001409097c24 */ /* 0x000fe2000f8e0200 */
[----:B------:R-:W-:Y:S01]  /*0610*/  MOV R11, UR20 ;  /* 0x00000014000b7c02 */ /* 0x000fe20008000f00 */
[----:B------:R-:W3:Y:S01]  /*0620*/  LDC.64 R4, c[0x0][0x380] ;  /* 0x0000e000ff047b82 */ /* 0x000ee20000000a00 */
[----:B------:R-:W-:Y:S01]  /*0630*/  MOV R15, UR20 ;  /* 0x00000014000f7c02 */ /* 0x000fe20008000f00 */
[----:B-1----:R-:W-:Y:S01]  /*0640*/  IMAD.WIDE R6, R9, 0x4, R6 ;  /* 0x0000000409067825 */ /* 0x002fe200078e0206 */
[----:B------:R-:W-:-:S05]  /*0650*/  MOV R9, UR20 ;  /* 0x0000001400097c02 */ /* 0x000fca0008000f00 */
[----:B------:R-:W-:Y:S02]  /*0660*/  IMAD.WIDE R8, R9, 0x4, R6 ;  /* 0x0000000409087825 */ /* 0x000fe400078e0206 */
[----:B0-----:R-:W4:Y:S02]  /*0670*/  LDG.E R6, desc[UR18][R6.64] ;  /* 0x0000001206067981 */ /* 0x001f24000c1e1900 */
[----:B---3--:R-:W-:Y:S01]  /*0680*/  IMAD.WIDE.U32 R4, R3, 0x4, R4 ;  /* 0x0000000403047825 */ /* 0x008fe200078e0004 */
[----:B------:R-:W-:Y:S01]  /*0690*/  IADD3.X R3, PT, PT, RZ, RZ, RZ, P0, !PT ;  /* 0x000000ffff037210 */ /* 0x000fe200007fe4ff */
[----:B------:R-:W3:Y:S01]  /*06a0*/  LDG.E R17, desc[UR18][R8.64] ;  /* 0x0000001208117981 */ /* 0x000ee2000c1e1900 */
[----:B--2---:R-:W-:-:S03]  /*06b0*/  LEA R2, P0, R10, UR6, 0x2 ;  /* 0x000000060a027c11 */ /* 0x004fc6000f8010ff */
[----:B------:R-:W4:Y:S01]  /*06c0*/  LDG.E R5, desc[UR18][R4.64] ;  /* 0x0000001204057981 */ /* 0x000f22000c1e1900 */
[----:B------:R-:W-:Y:S01]  /*06d0*/  LEA.HI.X R3, R10, UR7, R3, 0x2, P0 ;  /* 0x000000070a037c11 */ /* 0x000fe200080f1403 */
[----:B------:R-:W-:-:S04]  /*06e0*/  IMAD.WIDE R10, R11, 0x4, R8 ;  /* 0x000000040b0a7825 */ /* 0x000fc800078e0208 */
[----:B------:R-:W3:Y:S01]  /*06f0*/  LDG.E R16, desc[UR18][R2.64+0x4] ;  /* 0x0000041202107981 */ /* 0x000ee2000c1e1900 */
[----:B------:R-:W-:-:S03]  /*0700*/  IMAD.WIDE R14, R15, 0x4, R10 ;  /* 0x000000040f0e7825 */ /* 0x000fc600078e020a */
[----:B------:R-:W2:Y:S04]  /*0710*/  LDG.E R19, desc[UR18][R10.64] ;  /* 0x000000120a137981 */ /* 0x000ea8000c1e1900 */
[----:B------:R-:W2:Y:S04]  /*0720*/  LDG.E R18, desc[UR18][R2.64+0x8] ;  /* 0x0000081202127981 */ /* 0x000ea8000c1e1900 */
[----:B------:R-:W5:Y:S04]  /*0730*/  LDG.E R20, desc[UR18][R2.64+0xc] ;  /* 0x00000c1202147981 */ /* 0x000f68000c1e1900 */
[----:B------:R-:W5:Y:S01]  /*0740*/  LDG.E R14, desc[UR18][R14.64] ;  /* 0x000000120e0e7981 */ /* 0x000f62000c1e1900 */
[----:B------:R-:W-:Y:S01]  /*0750*/  UIADD3 UR4, UPT, UPT, UR4, 0x4, URZ ;  /* 0x0000000404047890 */ /* 0x000fe2000fffe0ff */
[----:B----4-:R-:W-:-:S04]  /*0760*/  IMAD R5, R5, R6, R12 ;  /* 0x0000000605057224 */ /* 0x010fc800078e020c */
[----:B---3--:R-:W-:-:S04]  /*0770*/  IMAD R5, R16, R17, R5 ;  /* 0x0000001110057224 */ /* 0x008fc800078e0205 */
[----:B--2---:R-:W-:-:S04]  /*0780*/  IMAD R5, R18, R19, R5 ;  /* 0x0000001312057224 */ /* 0x004fc800078e0205 */
[----:B-----5:R-:W-:-:S07]  /*0790*/  IMAD R12, R20, R14, R5 ;  /* 0x0000000e140c7224 */ /* 0x020fce00078e0205 */
.L_x_3:
[----:B------:R-:W-:Y:S05]  /*07a0*/  BRA.U !UP1, `(.L_x_2) ;  /* 0x0000000109a87547 */ /* 0x000fea000b800000 */
[----:B------:R-:W-:Y:S01]  /*07b0*/  UISETP.NE.AND UP0, UPT, UR5, 0x1, UPT ;  /* 0x000000010500788c */ /* 0x000fe2000bf05270 */
[----:B------:R-:W-:Y:S01]  /*07c0*/  MOV R7, UR4 ;  /* 0x0000000400077c02 */ /* 0x000fe20008000f00 */
[----:B------:R-:W-:Y:S02]  /*07d0*/  ULOP3.LUT UR5, UR20, 0x1, URZ, 0xc0, !UPT ;  /* 0x0000000114057892 */ /* 0x000fe4000f8ec0ff */
[----:B------:R-:W-:Y:S02]  /*07e0*/  MOV R15, UR20 ;  /* 0x00000014000f7c02 */ /* 0x000fe40008000f00 */
[----:B------:R-:W-:Y:S01]  /*07f0*/  UISETP.NE.U32.AND UP1, UPT, UR5, 0x1, UPT ;  /* 0x000000010500788c */ /* 0x000fe2000bf25070 */
[----:B------:R-:W-:-:S04]  /*0800*/  PLOP3.LUT P1, PT, PT, PT, UP0, 0x80, 0x8 ;  /* 0x000000000008781c */ /* 0x000fc80003f2f008 */
[----:B------:R-:W1:Y:S01]  /*0810*/  @UP0 LDCU.128 UR8, c[0x0][0x380] ;  /* 0x00007000ff0807ac */ /* 0x000e620008000c00 */
[----:B------:R-:W-:Y:S01]  /*0820*/  PLOP3.LUT P0, PT, PT, PT, UP1, 0x80, 0x8 ;  /* 0x000000000008781c */ /* 0x000fe20003f0f018 */
[----:B------:R-:W2:Y:S04]  /*0830*/  @UP0 LDCU.64 UR6, c[0x0][0x380] ;  /* 0x00007000ff0607ac */ /* 0x000ea80008000a00 */
[----:B------:R-:W3:Y:S03]  /*0840*/  @!UP1 LDCU.128 UR12, c[0x0][0x380] ;  /* 0x00007000ff0c97ac */ /* 0x000ee60008000c00 */
[C---:B------:R-:W-:Y:S02]  /*0850*/  @P1 IADD3 R3, PT, PT, R13.reuse, UR4, RZ ;  /* 0x000000040d031c10 */ /* 0x040fe4000fffe0ff */
[----:B------:R-:W-:Y:S01]  /*0860*/  @P1 IADD3 R6, P2, PT, R13, UR4, RZ ;  /* 0x000000040d061c10 */ /* 0x000fe2000ff5e0ff */
[----:B------:R-:W-:Y:S01]  /*0870*/  @UP0 UIADD3 UR4, UPT, UPT, UR4, 0x2, URZ ;  /* 0x0000000204040890 */ /* 0x000fe2000fffe0ff */
[----:B-1----:R-:W-:Y:S01]  /*0880*/  MOV R11, UR9 ;  /* 0x00000009000b7c02 */ /* 0x002fe20008000f00 */
[----:B------:R-:W-:Y:S01]  /*0890*/  IMAD.U32 R10, RZ, RZ, UR8 ;  /* 0x00000008ff0a7e24 */ /* 0x000fe2000f8e00ff */
[----:B------:R-:W-:-:S02]  /*08a0*/  MOV R4, UR10 ;  /* 0x0000000a00047c02 */ /* 0x000fc40008000f00 */
[----:B------:R-:W-:Y:S01]  /*08b0*/  MOV R5, UR11 ;  /* 0x0000000b00057c02 */ /* 0x000fe20008000f00 */
[----:B------:R-:W-:-:S04]  /*08c0*/  @P1 IMAD.WIDE.U32 R10, R3, 0x4, R10 ;  /* 0x00000004030a1825 */ /* 0x000fc800078e000a */
[----:B------:R-:W-:Y:S01]  /*08d0*/  @P1 IMAD R3, R7, UR20, R0 ;  /* 0x0000001407031c24 */ /* 0x000fe2000f8e0200 */
[----:B------:R-:W-:Y:S01]  /*08e0*/  @P1 IADD3.X R7, PT, PT, RZ, RZ, RZ, P2, !PT ;  /* 0x000000ffff071210 */ /* 0x000fe200017fe4ff */
[----:B------:R-:W-:Y:S01]  /*08f0*/  IMAD.U32 R19, RZ, RZ, UR4 ;  /* 0x00000004ff137e24 */ /* 0x000fe2000f8e00ff */
[C---:B--2---:R-:W-:Y:S01]  /*0900*/  @P1 LEA R2, P2, R6.reuse, UR6, 0x2 ;  /* 0x0000000606021c11 */ /* 0x044fe2000f8410ff */
[----:B------:R-:W-:Y:S01]  /*0910*/  @P1 IMAD.WIDE R4, R3, 0x4, R4 ;  /* 0x0000000403041825 */ /* 0x000fe200078e0204 */
[----:B------:R-:W-:Y:S01]  /*0920*/  @!P0 IADD3 R17, PT, PT, R13, UR4, RZ ;  /* 0x000000040d118c10 */ /* 0x000fe2000fffe0ff */
[----:B0-----:R-:W2:Y:S01]  /*0930*/  @P1 LDG.E R11, desc[UR18][R10.64] ;  /* 0x000000120a0b1981 */ /* 0x001ea2000c1e1900 */
[----:B------:R-:W-:Y:S01]  /*0940*/  @P1 LEA.HI.X R3, R6, UR7, R7, 0x2, P2 ;  /* 0x0000000706031c11 */ /* 0x000fe200090f1407 */
[----:B------:R-:W-:Y:S01]  /*0950*/  @!P0 IMAD R19, R19, UR20, R0 ;  /* 0x0000001413138c24 */ /* 0x000fe2000f8e0200 */
[----:B---3--:R-:W-:Y:S01]  /*0960*/  MOV R6, UR12 ;  /* 0x0000000c00067c02 */ /* 0x008fe20008000f00 */
[----:B------:R-:W-:Y:S01]  /*0970*/  @P1 IMAD.WIDE R14, R15, 0x4, R4 ;  /* 0x000000040f0e1825 */ /* 0x000fe200078e0204 */
[----:B------:R-:W-:Y:S01]  /*0980*/  MOV R7, UR13 ;  /* 0x0000000d00077c02 */ /* 0x000fe20008000f00 */
[----:B------:R-:W2:Y:S01]  /*0990*/  @P1 LDG.E R4, desc[UR18][R4.64] ;  /* 0x0000001204041981 */ /* 0x000ea2000c1e1900 */
[----:B------:R-:W-:-:S02]  /*09a0*/  MOV R8, UR14 ;  /* 0x0000000e00087c02 */ /* 0x000fc40008000f00 */
[----:B------:R-:W-:Y:S01]  /*09b0*/  MOV R9, UR15 ;  /* 0x0000000f00097c02 */ /* 0x000fe20008000f00 */
[----:B------:R-:W-:Y:S01]  /*09c0*/  @!P0 IMAD.WIDE.U32 R6, R17, 0x4, R6 ;  /* 0x0000000411068825 */ /* 0x000fe200078e0006 */
[----:B------:R-:W3:Y:S03]  /*09d0*/  @P1 LDG.E R14, desc[UR18][R14.64] ;  /* 0x000000120e0e1981 */ /* 0x000ee6000c1e1900 */
[----:B------:R-:W-:Y:S01]  /*09e0*/  @!P0 IMAD.WIDE R8, R19, 0x4, R8 ;  /* 0x0000000413088825 */ /* 0x000fe200078e0208 */
[----:B------:R-:W3:Y:S04]  /*09f0*/  @P1 LDG.E R2, desc[UR18][R2.64+0x4] ;  /* 0x0000041202021981 */ /* 0x000ee8000c1e1900 */
[----:B------:R-:W4:Y:S04]  /*0a00*/  @!P0 LDG.E R7, desc[UR18][R6.64] ;  /* 0x0000001206078981 */ /* 0x000f28000c1e1900 */
[----:B------:R-:W4:Y:S01]  /*0a10*/  @!P0 LDG.E R8, desc[UR18][R8.64] ;  /* 0x0000001208088981 */ /* 0x000f22000c1e1900 */
[----:B--2---:R-:W-:-:S04]  /*0a20*/  @P1 IMAD R11, R11, R4, R12 ;  /* 0x000000040b0b1224 */ /* 0x004fc800078e020c */
[----:B---3--:R-:W-:-:S04]  /*0a30*/  @P1 IMAD R12, R2, R14, R11 ;  /* 0x0000000e020c1224 */ /* 0x008fc800078e020b */
[----:B----4-:R-:W-:-:S07]  /*0a40*/  @!P0 IMAD R12, R7, R8, R12 ;  /* 0x00000008070c8224 */ /* 0x010fce00078e020c */
.L_x_2:
[----:B------:R-:W1:Y:S01]  /*0a50*/  LDC.64 R2, c[0x0][0x390] ;  /* 0x0000e400ff027b82 */ /* 0x000e620000000a00 */
[----:B------:R-:W-:-:S05]  /*0a60*/  IADD3 R13, PT, PT, R0, R13, RZ ;  /* 0x0000000d000d7210 */ /* 0x000fca0007ffe0ff */
[----:B-1----:R-:W-:-:S05]  /*0a70*/  IMAD.WIDE R2, R13, 0x4, R2 ;  /* 0x000000040d027825 */ /* 0x002fca00078e0202 */
[----:B0-----:R-:W-:Y:S01]  /*0a80*/  STG.E desc[UR18][R2.64], R12 ;  /* 0x0000000c02007986 */ /* 0x001fe2000c101912 */
[----:B------:R-:W-:Y:S05]  /*0a90*/  EXIT ;  /* 0x000000000000794d */ /* 0x000fea0003800000 */
.L_x_4:
[----:B------:R-:W-:-:S00]  /*0aa0*/  BRA `(.L_x_4) ;  /* 0xfffffffc00fc7947 */ /* 0x000fc0000383ffff */
[----:B------:R-:W-:-:S00]  /*0ab0*/  NOP ;  /* 0x0000000000007918 */ /* 0x000fc00000000000 */
        /* <DEDUP_REMOVED lines=12> */
.L_x_6:


//--------------------- .text._Z13vectorAddCUDAPiS_S_i --------------------------
	.section	.text._Z13vectorAddCUDAPiS_S_i,"ax",@progbits
	.align	128
        .global         _Z13vectorAddCUDAPiS_S_i
        .type           _Z13vectorAddCUDAPiS_S_i,@function
        .size           _Z13vectorAddCUDAPiS_S_i,(.L_x_7 - _Z13vectorAddCUDAPiS_S_i)
        .other          _Z13vectorAddCUDAPiS_S_i,@"STO_CUDA_ENTRY STV_DEFAULT"
_Z13vectorAddCUDAPiS_S_i:
.text._Z13vectorAddCUDAPiS_S_i:
[----:B------:R-:W-:Y:S01]  /*0000*/  LDC R1, c[0x0][0x37c] ;  /* 0x0000df00ff017b82 */ /* 0x000fe20000000800 */
[----:B------:R-:W0:Y:S07]  /*0010*/  S2R R0, SR_TID.X ;  /* 0x0000000000007919 */ /* 0x000e2e0000002100 */
[----:B------:R-:W0:Y:S01]  /*0020*/  S2UR UR4, SR_CTAID.X ;  /* 0x00000000000479c3 */ /* 0x000e220000002500 */
[----:B------:R-:W1:Y:S07]  /*0030*/  LDCU UR5, c[0x0][0x398] ;  /* 0x00007300ff0577ac */ /* 0x000e6e0008000800 */
[----:B------:R-:W0:Y:S02]  /*0040*/  LDC R9, c[0x0][0x360] ;  /* 0x0000d800ff097b82 */ /* 0x000e240000000800 */
[----:B0-----:R-:W-:-:S05]  /*0050*/  IMAD R9, R9, UR4, R0 ;  /* 0x0000000409097c24 */ /* 0x001fca000f8e0200 */
[----:B-1----:R-:W-:-:S13]  /*0060*/  ISETP.GE.AND P0, PT, R9, UR5, PT ;  /* 0x0000000509007c0c */ /* 0x002fda000bf06270 */
[----:B------:R-:W-:Y:S05]  /*0070*/  @P0 EXIT ;  /* 0x000000000000094d */ /* 0x000fea0003800000 */
[----:B------:R-:W0:Y:S01]  /*0080*/  LDC.64 R2, c[0x0][0x380] ;  /* 0x0000e000ff027b82 */ /* 0x000e220000000a00 */
[----:B------:R-:W1:Y:S07]  /*0090*/  LDCU.64 UR4, c[0x0][0x358] ;  /* 0x00006b00ff0477ac */ /* 0x000e6e0008000a00 */
[----:B------:R-:W2:Y:S08]  /*00a0*/  LDC.64 R4, c[0x0][0x388] ;  /* 0x0000e200ff047b82 */ /* 0x000eb00000000a00 */
[----:B------:R-:W3:Y:S01]  /*00b0*/  LDC.64 R6, c[0x0][0x390] ;  /* 0x0000e400ff067b82 */ /* 0x000ee20000000a00 */
[----:B0-----:R-:W-:-:S06]  /*00c0*/  IMAD.WIDE R2, R9, 0x4, R2 ;  /* 0x0000000409027825 */ /* 0x001fcc00078e0202 */
[----:B-1----:R-:W4:Y:S01]  /*00d0*/  LDG.E R2, desc[UR4][R2.64] ;  /* 0x0000000402027981 */ /* 0x002f22000c1e1900 */
[----:B--2---:R-:W-:-:S06]  /*00e0*/  IMAD.WIDE R4, R9, 0x4, R4 ;  /* 0x0000000409047825 */ /* 0x004fcc00078e0204 */
[----:B------:R-:W4:Y:S01]  /*00f0*/  LDG.E R5, desc[UR4][R4.64] ;  /* 0x0000000404057981 */ /* 0x000f22000c1e1900 */
[----:B---3--:R-:W-:Y:S01]  /*0100*/  IMAD.WIDE R6, R9, 0x4, R6 ;  /* 0x0000000409067825 */ /* 0x008fe200078e0206 */
[----:B----4-:R-:W-:-:S05]  /*0110*/  IADD3 R9, PT, PT, R2, R5, RZ ;  /* 0x0000000502097210 */ /* 0x010fca0007ffe0ff */
[----:B------:R-:W-:Y:S01]  /*0120*/  STG.E desc[UR4][R6.64], R9 ;  /* 0x0000000906007986 */ /* 0x000fe2000c101904 */
[----:B------:R-:W-:Y:S05]  /*0130*/  EXIT ;  /* 0x000000000000794d */ /* 0x000fea0003800000 */
.L_x_5:
        /* <DEDUP_REMOVED lines=12> */
.L_x_7:


//--------------------- .nv.shared.reserved.0     --------------------------
	.section	.nv.shared.reserved.0,"aw",@nobits
	.weak		__nv_reservedSMEM_offset_0_alias
	.size		__nv_reservedSMEM_offset_0_alias, 0, 64
	.other		__nv_reservedSMEM_offset_0_alias,@"STO_CUDA_RESERVED_SHARED STV_DEFAULT"
__nv_reservedSMEM_offset_0_alias:
	.zero		0
	.zero		64


//--------------------- .nv.constant0._Z13matrixMulCUDAPiS_S_i --------------------------
	.section	.nv.constant0._Z13matrixMulCUDAPiS_S_i,"a",@progbits
	.sectionflags	@""
	.align	4
.nv.constant0._Z13matrixMulCUDAPiS_S_i:
	.zero		924


//--------------------- .nv.constant0._Z13vectorAddCUDAPiS_S_i --------------------------
	.section	.nv.constant0._Z13vectorAddCUDAPiS_S_i,"a",@progbits
	.sectionflags	@""
	.align	4
.nv.constant0._Z13vectorAddCUDAPiS_S_i:
	.zero		924


//--------------------- SYMBOLS --------------------------

	.type		.nv.reservedSmem.offset0,@object
	.size		.nv.reservedSmem.offset0,0x4
